//
// Generated by NVIDIA NVVM Compiler
//
// Compiler Build ID: CL-36424714
// Cuda compilation tools, release 13.0, V13.0.88
// Based on NVVM 20.0.0
//

.version 9.0
.target sm_100
.address_size 64

	// .globl	_Z12simpleKernelPl

.visible .entry _Z12simpleKernelPl(
	.param .u64 .ptr .align 1 _Z12simpleKernelPl_param_0
)
{
	.reg .b64 	%rd<2>;

	// begin inline asm
	mov.u64 	%rd1, %clock64;
	// end inline asm

}


// ===== COMPILED SASS (sm_100) =====

	.target	sm_100

	.elftype	@"ET_EXEC"


//--------------------- .note.nv.tkinfo           --------------------------
	.section	.note.nv.tkinfo,"",@"SHT_NOTE"
	.sectionflags	@"SHF_NOTE_NV_TKINFO"
	.tkinfo
        /*0018*/ 	.word	0x00000002
        /*0030*/ 	.string	""
        /*0030*/ 	.string	"ptxas"
        /*0030*/ 	.string	"Cuda compilation tools, release 13.0, V13.0.88"
        /*0030*/ 	.string	"Build cuda_13.0.r13.0/compiler.36424714_0"
        /*0030*/ 	.string	"-arch sm_100 -m 64 "



//--------------------- .note.nv.cuinfo           --------------------------
	.section	.note.nv.cuinfo,"",@"SHT_NOTE"
	.sectionflags	@"SHF_NOTE_NV_CUINFO"
        /*0018*/ 	.short	0x0002
        /*001a*/ 	.short	0x0064
        /*001c*/ 	.short	0x0082
	.zero		2


//--------------------- .nv.info                  --------------------------
	.section	.nv.info,"",@"SHT_CUDA_INFO"
	.align	4


	//----- nvinfo : EIATTR_REGCOUNT
	.align		4
        /*0000*/ 	.byte	0x04, 0x2f
        /*0002*/ 	.short	(.L_1 - .L_0)
	.align		4
.L_0:
        /*0004*/ 	.word	index@(_Z12simpleKernelPl)
        /*0008*/ 	.word	0x00000004


	//----- nvinfo : EIATTR_FRAME_SIZE
	.align		4
.L_1:
        /*000c*/ 	.byte	0x04, 0x11
        /*000e*/ 	.short	(.L_3 - .L_2)
	.align		4
.L_2:
        /*0010*/ 	.word	index@(_Z12simpleKernelPl)
        /*0014*/ 	.word	0x00000000


	//----- nvinfo : EIATTR_MIN_STACK_SIZE
	.align		4
.L_3:
        /*0018*/ 	.byte	0x04, 0x12
        /*001a*/ 	.short	(.L_5 - .L_4)
	.align		4
.L_4:
        /*001c*/ 	.word	index@(_Z12simpleKernelPl)
        /*0020*/ 	.word	0x00000000
.L_5:


//--------------------- .nv.compat                --------------------------
	.section	.nv.compat,"",@"SHT_CUDA_COMPAT_INFO"
	.align	4
        /*0000*/ 	.byte	0x02, 0x09, 0x00, 0x00, 0x02, 0x02, 0x01, 0x00, 0x02, 0x05, 0x05, 0x00, 0x03, 0x07, 0x01, 0x01
        /*0010*/ 	.byte	0x02, 0x03, 0x00, 0x00, 0x02, 0x06, 0x01, 0x00, 0x04, 0x0b, 0x08, 0x00, 0x09, 0x00, 0x00, 0x00
        /*0020*/ 	.byte	0x00, 0x00, 0x00, 0x00


//--------------------- .nv.info._Z12simpleKernelPl --------------------------
	.section	.nv.info._Z12simpleKernelPl,"",@"SHT_CUDA_INFO"
	.sectionflags	@""
	.align	4


	//----- nvinfo : EIATTR_CUDA_API_VERSION
	.align		4
        /*0000*/ 	.byte	0x04, 0x37
        /*0002*/ 	.short	(.L_7 - .L_6)
.L_6:
        /*0004*/ 	.word	0x00000082


	//----- nvinfo : EIATTR_KPARAM_INFO
	.align		4
.L_7:
        /*0008*/ 	.byte	0x04, 0x17
        /*000a*/ 	.short	(.L_9 - .L_8)
.L_8:
        /*000c*/ 	.word	0x00000000
        /*0010*/ 	.short	0x0000
        /*0012*/ 	.short	0x0000
        /*0014*/ 	.byte	0x00, 0xf5, 0x21, 0x00


	//----- nvinfo : EIATTR_SPARSE_MMA_MASK
	.align		4
.L_9:
        /*0018*/ 	.byte	0x03, 0x50
        /*001a*/ 	.short	0x0000


	//----- nvinfo : EIATTR_MAXREG_COUNT
	.align		4
        /*001c*/ 	.byte	0x03, 0x1b
        /*001e*/ 	.short	0x00ff


	//----- nvinfo : EIATTR_MERCURY_ISA_VERSION
	.align		4
        /*0020*/ 	.byte	0x03, 0x5f
        /*0022*/ 	.short	0x0101


	//----- nvinfo : EIATTR_VRC_CTA_INIT_COUNT
	.align		4
        /*0024*/ 	.byte	0x02, 0x4a
	.zero		1
	.zero		1


	//----- nvinfo : EIATTR_EXIT_INSTR_OFFSETS
	.align		4
        /*0028*/ 	.byte	0x04, 0x1c
        /*002a*/ 	.short	(.L_11 - .L_10)


	//   ....[0]....
.L_10:
        /*002c*/ 	.word	0x00000010


	//----- nvinfo : EIATTR_CBANK_PARAM_SIZE
	.align		4
.L_11:
        /*0030*/ 	.byte	0x03, 0x19
        /*0032*/ 	.short	0x0008


	//----- nvinfo : EIATTR_PARAM_CBANK
	.align		4
        /*0034*/ 	.byte	0x04, 0x0a
        /*0036*/ 	.short	(.L_13 - .L_12)
	.align		4
.L_12:
        /*0038*/ 	.word	index@(.nv.constant0._Z12simpleKernelPl)
        /*003c*/ 	.short	0x0380
        /*003e*/ 	.short	0x0008


	//----- nvinfo : EIATTR_SW_WAR
	.align		4
.L_13:
        /*0040*/ 	.byte	0x04, 0x36
        /*0042*/ 	.short	(.L_15 - .L_14)
.L_14:
        /*0044*/ 	.word	0x00000008
.L_15:


//--------------------- .nv.callgraph             --------------------------
	.section	.nv.callgraph,"",@"SHT_CUDA_CALLGRAPH"
	.align	4
	.sectionentsize	8
	.align		4
        /*0000*/ 	.word	0x00000000
	.align		4
        /*0004*/ 	.word	0xffffffff
	.align		4
        /*0008*/ 	.word	0x00000000
	.align		4
        /*000c*/ 	.word	0xfffffffe
	.align		4
        /*0010*/ 	.word	0x00000000
	.align		4
        /*0014*/ 	.word	0xfffffffd
	.align		4
        /*0018*/ 	.word	0x00000000
	.align		4
        /*001c*/ 	.word	0xfffffffc


//--------------------- .text._Z12simpleKernelPl  --------------------------
	.section	.text._Z12simpleKernelPl,"ax",@progbits
	.align	128
        .global         _Z12simpleKernelPl
        .type           _Z12simpleKernelPl,@function
        .size           _Z12simpleKernelPl,(.L_x_1 - _Z12simpleKernelPl)
        .other          _Z12simpleKernelPl,@"STO_CUDA_ENTRY STV_DEFAULT"
_Z12simpleKernelPl:
.text._Z12simpleKernelPl:
[----:B------:R-:W-:Y:S01]  /*0000*/  LDC R1, c[0x0][0x37c] ;  /* 0x0000df00ff017b82 */ /* 0x000fe20000000800 */
[----:B------:R-:W-:Y:S05]  /*0010*/  EXIT ;  /* 0x000000000000794d */ /* 0x000fea0003800000 */
.L_x_0:
[----:B------:R-:W-:-:S00]  /*0020*/  BRA `(.L_x_0) ;  /* 0xfffffffc00fc7947 */ /* 0x000fc0000383ffff */
[----:B------:R-:W-:-:S00]  /*0030*/  NOP ;  /* 0x0000000000007918 */ /* 0x000fc00000000000 */
        /* <DEDUP_REMOVED lines=12> */
.L_x_1:


//--------------------- .nv.shared.reserved.0     --------------------------
	.section	.nv.shared.reserved.0,"aw",@nobits
	.weak		__nv_reservedSMEM_offset_0_alias
	.size		__nv_reservedSMEM_offset_0_alias, 0, 64
	.other		__nv_reservedSMEM_offset_0_alias,@"STO_CUDA_RESERVED_SHARED STV_DEFAULT"
__nv_reservedSMEM_offset_0_alias:
	.zero		0
	.zero		64


//--------------------- .nv.constant0._Z12simpleKernelPl --------------------------
	.section	.nv.constant0._Z12simpleKernelPl,"a",@progbits
	.sectionflags	@""
	.align	4
.nv.constant0._Z12simpleKernelPl:
	.zero		904


//--------------------- SYMBOLS --------------------------

	.type		.nv.reservedSmem.offset0,@object
	.size		.nv.reservedSmem.offset0,0x4
